//
// Generated by NVIDIA NVVM Compiler
//
// Compiler Build ID: CL-36424714
// Cuda compilation tools, release 13.0, V13.0.88
// Based on NVVM 20.0.0
//

.version 9.0
.target sm_100
.address_size 64

	// .globl	_Z6kernelPfS_S_

.visible .entry _Z6kernelPfS_S_(
	.param .u64 .ptr .align 1 _Z6kernelPfS_S__param_0,
	.param .u64 .ptr .align 1 _Z6kernelPfS_S__param_1,
	.param .u64 .ptr .align 1 _Z6kernelPfS_S__param_2
)
{
	.reg .pred 	%p<2>;
	.reg .b32 	%r<6>;
	.reg .b32 	%f<53>;
	.reg .b64 	%rd<11>;

	ld.param.u64 	%rd1, [_Z6kernelPfS_S__param_0];
	ld.param.u64 	%rd2, [_Z6kernelPfS_S__param_1];
	ld.param.u64 	%rd3, [_Z6kernelPfS_S__param_2];
	mov.u32 	%r2, %ctaid.x;
	mov.u32 	%r3, %ntid.x;
	mov.u32 	%r4, %tid.x;
	mad.lo.s32 	%r1, %r2, %r3, %r4;
	setp.gt.s32 	%p1, %r1, 16;
	@%p1 bra 	$L__BB0_2;
	cvta.to.global.u64 	%rd4, %rd1;
	cvta.to.global.u64 	%rd5, %rd2;
	cvta.to.global.u64 	%rd6, %rd3;
	bar.sync 	0;
	mul.wide.s32 	%rd7, %r1, 4;
	add.s64 	%rd8, %rd6, %rd7;
	ld.global.f32 	%f1, [%rd8];
	mul.lo.s32 	%r5, %r1, 17;
	mul.wide.s32 	%rd9, %r5, 4;
	add.s64 	%rd10, %rd4, %rd9;
	ld.global.f32 	%f2, [%rd10];
	ld.global.f32 	%f3, [%rd5];
	fma.rn.f32 	%f4, %f2, %f3, %f1;
	st.global.f32 	[%rd8], %f4;
	ld.global.f32 	%f5, [%rd10+4];
	ld.global.f32 	%f6, [%rd5+4];
	fma.rn.f32 	%f7, %f5, %f6, %f4;
	st.global.f32 	[%rd8], %f7;
	ld.global.f32 	%f8, [%rd10+8];
	ld.global.f32 	%f9, [%rd5+8];
	fma.rn.f32 	%f10, %f8, %f9, %f7;
	st.global.f32 	[%rd8], %f10;
	ld.global.f32 	%f11, [%rd10+12];
	ld.global.f32 	%f12, [%rd5+12];
	fma.rn.f32 	%f13, %f11, %f12, %f10;
	st.global.f32 	[%rd8], %f13;
	ld.global.f32 	%f14, [%rd10+16];
	ld.global.f32 	%f15, [%rd5+16];
	fma.rn.f32 	%f16, %f14, %f15, %f13;
	st.global.f32 	[%rd8], %f16;
	ld.global.f32 	%f17, [%rd10+20];
	ld.global.f32 	%f18, [%rd5+20];
	fma.rn.f32 	%f19, %f17, %f18, %f16;
	st.global.f32 	[%rd8], %f19;
	ld.global.f32 	%f20, [%rd10+24];
	ld.global.f32 	%f21, [%rd5+24];
	fma.rn.f32 	%f22, %f20, %f21, %f19;
	st.global.f32 	[%rd8], %f22;
	ld.global.f32 	%f23, [%rd10+28];
	ld.global.f32 	%f24, [%rd5+28];
	fma.rn.f32 	%f25, %f23, %f24, %f22;
	st.global.f32 	[%rd8], %f25;
	ld.global.f32 	%f26, [%rd10+32];
	ld.global.f32 	%f27, [%rd5+32];
	fma.rn.f32 	%f28, %f26, %f27, %f25;
	st.global.f32 	[%rd8], %f28;
	ld.global.f32 	%f29, [%rd10+36];
	ld.global.f32 	%f30, [%rd5+36];
	fma.rn.f32 	%f31, %f29, %f30, %f28;
	st.global.f32 	[%rd8], %f31;
	ld.global.f32 	%f32, [%rd10+40];
	ld.global.f32 	%f33, [%rd5+40];
	fma.rn.f32 	%f34, %f32, %f33, %f31;
	st.global.f32 	[%rd8], %f34;
	ld.global.f32 	%f35, [%rd10+44];
	ld.global.f32 	%f36, [%rd5+44];
	fma.rn.f32 	%f37, %f35, %f36, %f34;
	st.global.f32 	[%rd8], %f37;
	ld.global.f32 	%f38, [%rd10+48];
	ld.global.f32 	%f39, [%rd5+48];
	fma.rn.f32 	%f40, %f38, %f39, %f37;
	st.global.f32 	[%rd8], %f40;
	ld.global.f32 	%f41, [%rd10+52];
	ld.global.f32 	%f42, [%rd5+52];
	fma.rn.f32 	%f43, %f41, %f42, %f40;
	st.global.f32 	[%rd8], %f43;
	ld.global.f32 	%f44, [%rd10+56];
	ld.global.f32 	%f45, [%rd5+56];
	fma.rn.f32 	%f46, %f44, %f45, %f43;
	st.global.f32 	[%rd8], %f46;
	ld.global.f32 	%f47, [%rd10+60];
	ld.global.f32 	%f48, [%rd5+60];
	fma.rn.f32 	%f49, %f47, %f48, %f46;
	st.global.f32 	[%rd8], %f49;
	ld.global.f32 	%f50, [%rd10+64];
	ld.global.f32 	%f51, [%rd5+64];
	fma.rn.f32 	%f52, %f50, %f51, %f49;
	st.global.f32 	[%rd8], %f52;
	bar.sync 	0;
$L__BB0_2:
	ret;

}


// ===== COMPILED SASS (sm_100) =====

	.target	sm_100

	.elftype	@"ET_EXEC"


//--------------------- .note.nv.tkinfo           --------------------------
	.section	.note.nv.tkinfo,"",@"SHT_NOTE"
	.sectionflags	@"SHF_NOTE_NV_TKINFO"
	.tkinfo
        /*0018*/ 	.word	0x00000002
        /*0030*/ 	.string	""
        /*0030*/ 	.string	"ptxas"
        /*0030*/ 	.string	"Cuda compilation tools, release 13.0, V13.0.88"
        /*0030*/ 	.string	"Build cuda_13.0.r13.0/compiler.36424714_0"
        /*0030*/ 	.string	"-arch sm_100 -m 64 "



//--------------------- .note.nv.cuinfo           --------------------------
	.section	.note.nv.cuinfo,"",@"SHT_NOTE"
	.sectionflags	@"SHF_NOTE_NV_CUINFO"
        /*0018*/ 	.short	0x0002
        /*001a*/ 	.short	0x0064
        /*001c*/ 	.short	0x0082
	.zero		2


//--------------------- .nv.info                  --------------------------
	.section	.nv.info,"",@"SHT_CUDA_INFO"
	.align	4


	//----- nvinfo : EIATTR_REGCOUNT
	.align		4
        /*0000*/ 	.byte	0x04, 0x2f
        /*0002*/ 	.short	(.L_1 - .L_0)
	.align		4
.L_0:
        /*0004*/ 	.word	index@(_Z6kernelPfS_S_)
        /*0008*/ 	.word	0x00000010


	//----- nvinfo : EIATTR_FRAME_SIZE
	.align		4
.L_1:
        /*000c*/ 	.byte	0x04, 0x11
        /*000e*/ 	.short	(.L_3 - .L_2)
	.align		4
.L_2:
        /*0010*/ 	.word	index@(_Z6kernelPfS_S_)
        /*0014*/ 	.word	0x00000000


	//----- nvinfo : EIATTR_MIN_STACK_SIZE
	.align		4
.L_3:
        /*0018*/ 	.byte	0x04, 0x12
        /*001a*/ 	.short	(.L_5 - .L_4)
	.align		4
.L_4:
        /*001c*/ 	.word	index@(_Z6kernelPfS_S_)
        /*0020*/ 	.word	0x00000000
.L_5:


//--------------------- .nv.compat                --------------------------
	.section	.nv.compat,"",@"SHT_CUDA_COMPAT_INFO"
	.align	4
        /*0000*/ 	.byte	0x02, 0x09, 0x00, 0x00, 0x02, 0x02, 0x01, 0x00, 0x02, 0x05, 0x05, 0x00, 0x03, 0x07, 0x01, 0x01
        /*0010*/ 	.byte	0x02, 0x03, 0x00, 0x00, 0x02, 0x06, 0x01, 0x00, 0x04, 0x0b, 0x08, 0x00, 0x09, 0x00, 0x00, 0x00
        /*0020*/ 	.byte	0x00, 0x00, 0x00, 0x00


//--------------------- .nv.info._Z6kernelPfS_S_  --------------------------
	.section	.nv.info._Z6kernelPfS_S_,"",@"SHT_CUDA_INFO"
	.sectionflags	@""
	.align	4


	//----- nvinfo : EIATTR_CUDA_API_VERSION
	.align		4
        /*0000*/ 	.byte	0x04, 0x37
        /*0002*/ 	.short	(.L_7 - .L_6)
.L_6:
        /*0004*/ 	.word	0x00000082


	//----- nvinfo : EIATTR_KPARAM_INFO
	.align		4
.L_7:
        /*0008*/ 	.byte	0x04, 0x17
        /*000a*/ 	.short	(.L_9 - .L_8)
.L_8:
        /*000c*/ 	.word	0x00000000
        /*0010*/ 	.short	0x0002
        /*0012*/ 	.short	0x0010
        /*0014*/ 	.byte	0x00, 0xf5, 0x21, 0x00


	//----- nvinfo : EIATTR_KPARAM_INFO
	.align		4
.L_9:
        /*0018*/ 	.byte	0x04, 0x17
        /*001a*/ 	.short	(.L_11 - .L_10)
.L_10:
        /*001c*/ 	.word	0x00000000
        /*0020*/ 	.short	0x0001
        /*0022*/ 	.short	0x0008
        /*0024*/ 	.byte	0x00, 0xf5, 0x21, 0x00


	//----- nvinfo : EIATTR_KPARAM_INFO
	.align		4
.L_11:
        /*0028*/ 	.byte	0x04, 0x17
        /*002a*/ 	.short	(.L_13 - .L_12)
.L_12:
        /*002c*/ 	.word	0x00000000
        /*0030*/ 	.short	0x0000
        /*0032*/ 	.short	0x0000
        /*0034*/ 	.byte	0x00, 0xf5, 0x21, 0x00


	//----- nvinfo : EIATTR_SPARSE_MMA_MASK
	.align		4
.L_13:
        /*0038*/ 	.byte	0x03, 0x50
        /*003a*/ 	.short	0x0000


	//----- nvinfo : EIATTR_MAXREG_COUNT
	.align		4
        /*003c*/ 	.byte	0x03, 0x1b
        /*003e*/ 	.short	0x00ff


	//----- nvinfo : EIATTR_NUM_BARRIERS
	.align		4
        /*0040*/ 	.byte	0x02, 0x4c
        /*0042*/ 	.byte	0x01
	.zero		1


	//----- nvinfo : EIATTR_MERCURY_ISA_VERSION
	.align		4
        /*0044*/ 	.byte	0x03, 0x5f
        /*0046*/ 	.short	0x0101


	//----- nvinfo : EIATTR_VRC_CTA_INIT_COUNT
	.align		4
        /*0048*/ 	.byte	0x02, 0x4a
	.zero		1
	.zero		1


	//----- nvinfo : EIATTR_EXIT_INSTR_OFFSETS
	.align		4
        /*004c*/ 	.byte	0x04, 0x1c
        /*004e*/ 	.short	(.L_15 - .L_14)


	//   ....[0]....
.L_14:
        /*0050*/ 	.word	0x00000060


	//   ....[1]....
        /*0054*/ 	.word	0x00000550


	//----- nvinfo : EIATTR_CBANK_PARAM_SIZE
	.align		4
.L_15:
        /*0058*/ 	.byte	0x03, 0x19
        /*005a*/ 	.short	0x0018


	//----- nvinfo : EIATTR_PARAM_CBANK
	.align		4
        /*005c*/ 	.byte	0x04, 0x0a
        /*005e*/ 	.short	(.L_17 - .L_16)
	.align		4
.L_16:
        /*0060*/ 	.word	index@(.nv.constant0._Z6kernelPfS_S_)
        /*0064*/ 	.short	0x0380
        /*0066*/ 	.short	0x0018


	//----- nvinfo : EIATTR_SW_WAR
	.align		4
.L_17:
        /*0068*/ 	.byte	0x04, 0x36
        /*006a*/ 	.short	(.L_19 - .L_18)
.L_18:
        /*006c*/ 	.word	0x00000008
.L_19:


//--------------------- .nv.callgraph             --------------------------
	.section	.nv.callgraph,"",@"SHT_CUDA_CALLGRAPH"
	.align	4
	.sectionentsize	8
	.align		4
        /*0000*/ 	.word	0x00000000
	.align		4
        /*0004*/ 	.word	0xffffffff
	.align		4
        /*0008*/ 	.word	0x00000000
	.align		4
        /*000c*/ 	.word	0xfffffffe
	.align		4
        /*0010*/ 	.word	0x00000000
	.align		4
        /*0014*/ 	.word	0xfffffffd
	.align		4
        /*0018*/ 	.word	0x00000000
	.align		4
        /*001c*/ 	.word	0xfffffffc


//--------------------- .text._Z6kernelPfS_S_     --------------------------
	.section	.text._Z6kernelPfS_S_,"ax",@progbits
	.align	128
        .global         _Z6kernelPfS_S_
        .type           _Z6kernelPfS_S_,@function
        .size           _Z6kernelPfS_S_,(.L_x_1 - _Z6kernelPfS_S_)
        .other          _Z6kernelPfS_S_,@"STO_CUDA_ENTRY STV_DEFAULT"
_Z6kernelPfS_S_:
.text._Z6kernelPfS_S_:
[----:B------:R-:W-:Y:S01]  /*0000*/  LDC R1, c[0x0][0x37c] ;  /* 0x0000df00ff017b82 */ /* 0x000fe20000000800 */
[----:B------:R-:W0:Y:S07]  /*0010*/  S2R R0, SR_TID.X ;  /* 0x0000000000007919 */ /* 0x000e2e0000002100 */
[----:B------:R-:W0:Y:S08]  /*0020*/  S2UR UR4, SR_CTAID.X ;  /* 0x00000000000479c3 */ /* 0x000e300000002500 */
[----:B------:R-:W0:Y:S02]  /*0030*/  LDC R9, c[0x0][0x360] ;  /* 0x0000d800ff097b82 */ /* 0x000e240000000800 */
[----:B0-----:R-:W-:-:S05]  /*0040*/  IMAD R9, R9, UR4, R0 ;  /* 0x0000000409097c24 */ /* 0x001fca000f8e0200 */
[----:B------:R-:W-:-:S13]  /*0050*/  ISETP.GT.AND P0, PT, R9, 0x10, PT ;  /* 0x000000100900780c */ /* 0x000fda0003f04270 */
[----:B------:R-:W-:Y:S05]  /*0060*/  @P0 EXIT ;  /* 0x000000000000094d */ /* 0x000fea0003800000 */
[----:B------:R-:W0:Y:S01]  /*0070*/  LDC.64 R4, c[0x0][0x390] ;  /* 0x0000e400ff047b82 */ /* 0x000e220000000a00 */
[----:B------:R-:W1:Y:S01]  /*0080*/  LDCU.64 UR4, c[0x0][0x358] ;  /* 0x00006b00ff0477ac */ /* 0x000e620008000a00 */
[----:B------:R-:W-:-:S06]  /*0090*/  LEA R11, R9, R9, 0x4 ;  /* 0x00000009090b7211 */ /* 0x000fcc00078e20ff */
[----:B------:R-:W2:Y:S08]  /*00a0*/  LDC.64 R6, c[0x0][0x380] ;  /* 0x0000e000ff067b82 */ /* 0x000eb00000000a00 */
[----:B------:R-:W1:Y:S08]  /*00b0*/  LDC.64 R2, c[0x0][0x388] ;  /* 0x0000e200ff027b82 */ /* 0x000e700000000a00 */
[----:B------:R-:W-:Y:S01]  /*00c0*/  BAR.SYNC.DEFER_BLOCKING 0x0 ;  /* 0x0000000000007b1d */ /* 0x000fe20000010000 */
[----:B0-----:R-:W-:-:S04]  /*00d0*/  IMAD.WIDE R4, R9, 0x4, R4 ;  /* 0x0000000409047825 */ /* 0x001fc800078e0204 */
[----:B--2---:R-:W-:Y:S01]  /*00e0*/  IMAD.WIDE R6, R11, 0x4, R6 ;  /* 0x000000040b067825 */ /* 0x004fe200078e0206 */
[----:B-1----:R-:W2:Y:S04]  /*00f0*/  LDG.E R8, desc[UR4][R2.64] ;  /* 0x0000000402087981 */ /* 0x002ea8000c1e1900 */
[----:B------:R-:W2:Y:S04]  /*0100*/  LDG.E R0, desc[UR4][R4.64] ;  /* 0x0000000404007981 */ /* 0x000ea8000c1e1900 */
[----:B------:R-:W2:Y:S02]  /*0110*/  LDG.E R9, desc[UR4][R6.64] ;  /* 0x0000000406097981 */ /* 0x000ea4000c1e1900 */
[----:B--2---:R-:W-:-:S05]  /*0120*/  FFMA R9, R9, R8, R0 ;  /* 0x0000000809097223 */ /* 0x004fca0000000000 */
[----:B------:R0:W-:Y:S04]  /*0130*/  STG.E desc[UR4][R4.64], R9 ;  /* 0x0000000904007986 */ /* 0x0001e8000c101904 */
        /* <DEDUP_REMOVED lines=8> */
[----:B------:R-:W0:Y:S04]  /*01c0*/  LDG.E R0, desc[UR4][R6.64+0xc] ;  /* 0x00000c0406007981 */ /* 0x000e28000c1e1900 */
[----:B------:R-:W0:Y:S02]  /*01d0*/  LDG.E R8, desc[UR4][R2.64+0xc] ;  /* 0x00000c0402087981 */ /* 0x000e24000c1e1900 */
[----:B0-----:R-:W-:-:S05]  /*01e0*/  FFMA R9, R0, R8, R13 ;  /* 0x0000000800097223 */ /* 0x001fca000000000d */
[----:B------:R0:W-:Y:S04]  /*01f0*/  STG.E desc[UR4][R4.64], R9 ;  /* 0x0000000904007986 */ /* 0x0001e8000c101904 */
[----:B------:R-:W1:Y:S04]  /*0200*/  LDG.E R0, desc[UR4][R6.64+0x10] ;  /* 0x0000100406007981 */ /* 0x000e68000c1e1900 */
[----:B------:R-:W1:Y:S02]  /*0210*/  LDG.E R8, desc[UR4][R2.64+0x10] ;  /* 0x0000100402087981 */ /* 0x000e64000c1e1900 */
[----:B-1----:R-:W-:-:S05]  /*0220*/  FFMA R11, R0, R8, R9 ;  /* 0x00000008000b7223 */ /* 0x002fca0000000009 */
        /* <DEDUP_REMOVED lines=40> */
[----:B------:R-:W-:Y:S04]  /*04b0*/  STG.E desc[UR4][R4.64], R13 ;  /* 0x0000000d04007986 */ /* 0x000fe8000c101904 */
[----:B------:R-:W0:Y:S04]  /*04c0*/  LDG.E R0, desc[UR4][R6.64+0x3c] ;  /* 0x00003c0406007981 */ /* 0x000e28000c1e1900 */
[----:B------:R-:W0:Y:S02]  /*04d0*/  LDG.E R8, desc[UR4][R2.64+0x3c] ;  /* 0x00003c0402087981 */ /* 0x000e24000c1e1900 */
[----:B0-----:R-:W-:-:S05]  /*04e0*/  FFMA R9, R0, R8, R13 ;  /* 0x0000000800097223 */ /* 0x001fca000000000d */
[----:B------:R-:W-:Y:S04]  /*04f0*/  STG.E desc[UR4][R4.64], R9 ;  /* 0x0000000904007986 */ /* 0x000fe8000c101904 */
[----:B------:R-:W1:Y:S04]  /*0500*/  LDG.E R0, desc[UR4][R6.64+0x40] ;  /* 0x0000400406007981 */ /* 0x000e68000c1e1900 */
[----:B------:R-:W1:Y:S02]  /*0510*/  LDG.E R8, desc[UR4][R2.64+0x40] ;  /* 0x0000400402087981 */ /* 0x000e64000c1e1900 */
[----:B-1----:R-:W-:-:S05]  /*0520*/  FFMA R11, R0, R8, R9 ;  /* 0x00000008000b7223 */ /* 0x002fca0000000009 */
[----:B------:R-:W-:Y:S01]  /*0530*/  STG.E desc[UR4][R4.64], R11 ;  /* 0x0000000b04007986 */ /* 0x000fe2000c101904 */
[----:B------:R-:W-:Y:S06]  /*0540*/  BAR.SYNC.DEFER_BLOCKING 0x0 ;  /* 0x0000000000007b1d */ /* 0x000fec0000010000 */
[----:B------:R-:W-:Y:S05]  /*0550*/  EXIT ;  /* 0x000000000000794d */ /* 0x000fea0003800000 */
.L_x_0:
[----:B------:R-:W-:-:S00]  /*0560*/  BRA `(.L_x_0) ;  /* 0xfffffffc00fc7947 */ /* 0x000fc0000383ffff */
[----:B------:R-:W-:-:S00]  /*0570*/  NOP ;  /* 0x0000000000007918 */ /* 0x000fc00000000000 */
        /* <DEDUP_REMOVED lines=8> */
.L_x_1:


//--------------------- .nv.shared.reserved.0     --------------------------
	.section	.nv.shared.reserved.0,"aw",@nobits
	.weak		__nv_reservedSMEM_offset_0_alias
	.size		__nv_reservedSMEM_offset_0_alias, 0, 64
	.other		__nv_reservedSMEM_offset_0_alias,@"STO_CUDA_RESERVED_SHARED STV_DEFAULT"
__nv_reservedSMEM_offset_0_alias:
	.zero		0
	.zero		64


//--------------------- .nv.constant0._Z6kernelPfS_S_ --------------------------
	.section	.nv.constant0._Z6kernelPfS_S_,"a",@progbits
	.sectionflags	@""
	.align	4
.nv.constant0._Z6kernelPfS_S_:
	.zero		920


//--------------------- SYMBOLS --------------------------

	.type		.nv.reservedSmem.offset0,@object
	.size		.nv.reservedSmem.offset0,0x4
